//
// Generated by NVIDIA NVVM Compiler
//
// Compiler Build ID: CL-36424714
// Cuda compilation tools, release 13.0, V13.0.88
// Based on NVVM 20.0.0
//

.version 9.0
.target sm_100
.address_size 64

	// .globl	_Z14test_sys_levelPi
.extern .func  (.param .b32 func_retval0) vprintf
(
	.param .b64 vprintf_param_0,
	.param .b64 vprintf_param_1
)
;
.global .align 1 .b8 $str[55] = {91, 66, 101, 102, 111, 114, 101, 32, 115, 121, 115, 32, 102, 101, 110, 99, 101, 93, 32, 66, 108, 111, 99, 107, 32, 37, 100, 32, 84, 104, 114, 101, 97, 100, 32, 37, 100, 32, 45, 32, 79, 108, 100, 32, 118, 97, 108, 117, 101, 58, 32, 37, 100, 10};
.global .align 1 .b8 $str$1[48] = {91, 65, 116, 111, 109, 105, 99, 65, 100, 100, 93, 32, 66, 108, 111, 99, 107, 32, 37, 100, 32, 84, 104, 114, 101, 97, 100, 32, 37, 100, 32, 45, 32, 78, 101, 119, 32, 118, 97, 108, 117, 101, 58, 32, 37, 100, 10};
.global .align 1 .b8 $str$2[57] = {91, 65, 102, 116, 101, 114, 32, 32, 115, 121, 115, 32, 102, 101, 110, 99, 101, 93, 32, 66, 108, 111, 99, 107, 32, 37, 100, 32, 84, 104, 114, 101, 97, 100, 32, 37, 100, 32, 45, 32, 70, 105, 110, 97, 108, 32, 118, 97, 108, 117, 101, 58, 32, 37, 100, 10};
.global .align 1 .b8 $str$3[71] = {116, 101, 115, 116, 95, 99, 116, 97, 95, 108, 101, 118, 101, 108, 32, 66, 108, 111, 99, 107, 32, 37, 100, 32, 84, 104, 114, 101, 97, 100, 32, 37, 100, 32, 97, 100, 100, 101, 100, 32, 37, 100, 32, 124, 32, 99, 116, 97, 58, 32, 37, 100, 44, 67, 117, 114, 114, 101, 110, 116, 32, 86, 97, 108, 117, 101, 32, 37, 100, 10};
.global .align 1 .b8 $str$4[55] = {91, 66, 101, 102, 111, 114, 101, 32, 99, 116, 97, 32, 102, 101, 110, 99, 101, 93, 32, 66, 108, 111, 99, 107, 32, 37, 100, 32, 84, 104, 114, 101, 97, 100, 32, 37, 100, 32, 45, 32, 79, 108, 100, 32, 118, 97, 108, 117, 101, 58, 32, 37, 100, 10};
.global .align 1 .b8 $str$5[56] = {91, 65, 102, 116, 101, 114, 32, 99, 116, 97, 32, 102, 101, 110, 99, 101, 93, 32, 66, 108, 111, 99, 107, 32, 37, 100, 32, 84, 104, 114, 101, 97, 100, 32, 37, 100, 32, 45, 32, 70, 105, 110, 97, 108, 32, 118, 97, 108, 117, 101, 58, 32, 37, 100, 10};
.global .align 1 .b8 $str$6[51] = {91, 66, 101, 102, 111, 114, 101, 32, 102, 101, 110, 99, 101, 93, 32, 66, 108, 111, 99, 107, 32, 37, 100, 32, 84, 104, 114, 101, 97, 100, 32, 37, 100, 32, 45, 32, 79, 108, 100, 32, 118, 97, 108, 117, 101, 58, 32, 37, 100, 10};
.global .align 1 .b8 $str$7[52] = {91, 65, 102, 116, 101, 114, 32, 102, 101, 110, 99, 101, 93, 32, 66, 108, 111, 99, 107, 32, 37, 100, 32, 84, 104, 114, 101, 97, 100, 32, 37, 100, 32, 45, 32, 70, 105, 110, 97, 108, 32, 118, 97, 108, 117, 101, 58, 32, 37, 100, 10};
.global .align 1 .b8 $str$8[71] = {116, 101, 115, 116, 95, 103, 112, 117, 95, 108, 101, 118, 101, 108, 32, 66, 108, 111, 99, 107, 32, 37, 100, 32, 84, 104, 114, 101, 97, 100, 32, 37, 100, 32, 97, 100, 100, 101, 100, 32, 37, 100, 32, 124, 32, 99, 116, 97, 58, 32, 37, 100, 44, 67, 117, 114, 114, 101, 110, 116, 32, 86, 97, 108, 117, 101, 32, 37, 100, 10};

.visible .entry _Z14test_sys_levelPi(
	.param .u64 .ptr .align 1 _Z14test_sys_levelPi_param_0
)
{
	.local .align 8 .b8 	__local_depot0[24];
	.reg .b64 	%SP;
	.reg .b64 	%SPL;
	.reg .b32 	%r<17>;
	.reg .b64 	%rd<13>;

	mov.u64 	%SPL, __local_depot0;
	cvta.local.u64 	%SP, %SPL;
	ld.param.u64 	%rd1, [_Z14test_sys_levelPi_param_0];
	cvta.to.global.u64 	%rd2, %rd1;
	add.u64 	%rd3, %SP, 0;
	add.u64 	%rd4, %SPL, 0;
	mov.u32 	%r1, %tid.x;
	mov.u32 	%r2, %ctaid.x;
	mov.u32 	%r3, %ntid.x;
	mad.lo.s32 	%r4, %r2, %r3, %r1;
	atom.global.add.u32 	%r5, [%rd2], %r4;
	st.local.v2.u32 	[%rd4], {%r2, %r1};
	st.local.u32 	[%rd4+8], %r5;
	mov.u64 	%rd5, $str;
	cvta.global.u64 	%rd6, %rd5;
	{ // callseq 0, 0
	.param .b64 param0;
	st.param.b64 	[param0], %rd6;
	.param .b64 param1;
	st.param.b64 	[param1], %rd3;
	.param .b32 retval0;
	call.uni (retval0), 
	vprintf, 
	(
	param0, 
	param1
	);
	ld.param.b32 	%r6, [retval0];
	} // callseq 0
	add.s32 	%r8, %r5, %r4;
	st.local.v2.u32 	[%rd4], {%r2, %r1};
	st.local.u32 	[%rd4+8], %r8;
	mov.u64 	%rd7, $str$1;
	cvta.global.u64 	%rd8, %rd7;
	{ // callseq 1, 0
	.param .b64 param0;
	st.param.b64 	[param0], %rd8;
	.param .b64 param1;
	st.param.b64 	[param1], %rd3;
	.param .b32 retval0;
	call.uni (retval0), 
	vprintf, 
	(
	param0, 
	param1
	);
	ld.param.b32 	%r9, [retval0];
	} // callseq 1
	// begin inline asm
	fence.acq_rel.sys;
	// end inline asm
	ld.global.u32 	%r11, [%rd2];
	st.local.v2.u32 	[%rd4], {%r2, %r1};
	st.local.u32 	[%rd4+8], %r11;
	mov.u64 	%rd9, $str$2;
	cvta.global.u64 	%rd10, %rd9;
	{ // callseq 2, 0
	.param .b64 param0;
	st.param.b64 	[param0], %rd10;
	.param .b64 param1;
	st.param.b64 	[param1], %rd3;
	.param .b32 retval0;
	call.uni (retval0), 
	vprintf, 
	(
	param0, 
	param1
	);
	ld.param.b32 	%r12, [retval0];
	} // callseq 2
	// begin inline asm
	fence.acq_rel.sys;
	// end inline asm
	ld.global.u32 	%r14, [%rd2];
	st.local.v2.u32 	[%rd4], {%r2, %r1};
	st.local.v2.u32 	[%rd4+8], {%r5, %r4};
	st.local.u32 	[%rd4+16], %r14;
	mov.u64 	%rd11, $str$3;
	cvta.global.u64 	%rd12, %rd11;
	{ // callseq 3, 0
	.param .b64 param0;
	st.param.b64 	[param0], %rd12;
	.param .b64 param1;
	st.param.b64 	[param1], %rd3;
	.param .b32 retval0;
	call.uni (retval0), 
	vprintf, 
	(
	param0, 
	param1
	);
	ld.param.b32 	%r15, [retval0];
	} // callseq 3
	bar.sync 	0;
	ret;

}
	// .globl	_Z14test_cta_levelPi
.visible .entry _Z14test_cta_levelPi(
	.param .u64 .ptr .align 1 _Z14test_cta_levelPi_param_0
)
{
	.local .align 8 .b8 	__local_depot1[24];
	.reg .b64 	%SP;
	.reg .b64 	%SPL;
	.reg .b32 	%r<17>;
	.reg .b64 	%rd<13>;

	mov.u64 	%SPL, __local_depot1;
	cvta.local.u64 	%SP, %SPL;
	ld.param.u64 	%rd1, [_Z14test_cta_levelPi_param_0];
	cvta.to.global.u64 	%rd2, %rd1;
	add.u64 	%rd3, %SP, 0;
	add.u64 	%rd4, %SPL, 0;
	mov.u32 	%r1, %tid.x;
	mov.u32 	%r2, %ctaid.x;
	mov.u32 	%r3, %ntid.x;
	mad.lo.s32 	%r4, %r2, %r3, %r1;
	atom.global.add.u32 	%r5, [%rd2], %r4;
	st.local.v2.u32 	[%rd4], {%r2, %r1};
	st.local.u32 	[%rd4+8], %r5;
	mov.u64 	%rd5, $str$4;
	cvta.global.u64 	%rd6, %rd5;
	{ // callseq 4, 0
	.param .b64 param0;
	st.param.b64 	[param0], %rd6;
	.param .b64 param1;
	st.param.b64 	[param1], %rd3;
	.param .b32 retval0;
	call.uni (retval0), 
	vprintf, 
	(
	param0, 
	param1
	);
	ld.param.b32 	%r6, [retval0];
	} // callseq 4
	add.s32 	%r8, %r5, %r4;
	st.local.v2.u32 	[%rd4], {%r2, %r1};
	st.local.u32 	[%rd4+8], %r8;
	mov.u64 	%rd7, $str$1;
	cvta.global.u64 	%rd8, %rd7;
	{ // callseq 5, 0
	.param .b64 param0;
	st.param.b64 	[param0], %rd8;
	.param .b64 param1;
	st.param.b64 	[param1], %rd3;
	.param .b32 retval0;
	call.uni (retval0), 
	vprintf, 
	(
	param0, 
	param1
	);
	ld.param.b32 	%r9, [retval0];
	} // callseq 5
	// begin inline asm
	fence.acq_rel.cta;
	// end inline asm
	ld.global.u32 	%r11, [%rd2];
	st.local.v2.u32 	[%rd4], {%r2, %r1};
	st.local.u32 	[%rd4+8], %r11;
	mov.u64 	%rd9, $str$5;
	cvta.global.u64 	%rd10, %rd9;
	{ // callseq 6, 0
	.param .b64 param0;
	st.param.b64 	[param0], %rd10;
	.param .b64 param1;
	st.param.b64 	[param1], %rd3;
	.param .b32 retval0;
	call.uni (retval0), 
	vprintf, 
	(
	param0, 
	param1
	);
	ld.param.b32 	%r12, [retval0];
	} // callseq 6
	// begin inline asm
	fence.acq_rel.cta;
	// end inline asm
	ld.global.u32 	%r14, [%rd2];
	st.local.v2.u32 	[%rd4], {%r2, %r1};
	st.local.v2.u32 	[%rd4+8], {%r5, %r4};
	st.local.u32 	[%rd4+16], %r14;
	mov.u64 	%rd11, $str$3;
	cvta.global.u64 	%rd12, %rd11;
	{ // callseq 7, 0
	.param .b64 param0;
	st.param.b64 	[param0], %rd12;
	.param .b64 param1;
	st.param.b64 	[param1], %rd3;
	.param .b32 retval0;
	call.uni (retval0), 
	vprintf, 
	(
	param0, 
	param1
	);
	ld.param.b32 	%r15, [retval0];
	} // callseq 7
	bar.sync 	0;
	ret;

}
	// .globl	_Z14test_gpu_levelPi
.visible .entry _Z14test_gpu_levelPi(
	.param .u64 .ptr .align 1 _Z14test_gpu_levelPi_param_0
)
{
	.local .align 8 .b8 	__local_depot2[24];
	.reg .b64 	%SP;
	.reg .b64 	%SPL;
	.reg .b32 	%r<17>;
	.reg .b64 	%rd<13>;

	mov.u64 	%SPL, __local_depot2;
	cvta.local.u64 	%SP, %SPL;
	ld.param.u64 	%rd1, [_Z14test_gpu_levelPi_param_0];
	cvta.to.global.u64 	%rd2, %rd1;
	add.u64 	%rd3, %SP, 0;
	add.u64 	%rd4, %SPL, 0;
	mov.u32 	%r1, %tid.x;
	mov.u32 	%r2, %ctaid.x;
	mov.u32 	%r3, %ntid.x;
	mad.lo.s32 	%r4, %r2, %r3, %r1;
	atom.global.add.u32 	%r5, [%rd2], %r4;
	st.local.v2.u32 	[%rd4], {%r2, %r1};
	st.local.u32 	[%rd4+8], %r5;
	mov.u64 	%rd5, $str$6;
	cvta.global.u64 	%rd6, %rd5;
	{ // callseq 8, 0
	.param .b64 param0;
	st.param.b64 	[param0], %rd6;
	.param .b64 param1;
	st.param.b64 	[param1], %rd3;
	.param .b32 retval0;
	call.uni (retval0), 
	vprintf, 
	(
	param0, 
	param1
	);
	ld.param.b32 	%r6, [retval0];
	} // callseq 8
	add.s32 	%r8, %r5, %r4;
	st.local.v2.u32 	[%rd4], {%r2, %r1};
	st.local.u32 	[%rd4+8], %r8;
	mov.u64 	%rd7, $str$1;
	cvta.global.u64 	%rd8, %rd7;
	{ // callseq 9, 0
	.param .b64 param0;
	st.param.b64 	[param0], %rd8;
	.param .b64 param1;
	st.param.b64 	[param1], %rd3;
	.param .b32 retval0;
	call.uni (retval0), 
	vprintf, 
	(
	param0, 
	param1
	);
	ld.param.b32 	%r9, [retval0];
	} // callseq 9
	// begin inline asm
	fence.acq_rel.gpu;
	// end inline asm
	ld.global.u32 	%r11, [%rd2];
	st.local.v2.u32 	[%rd4], {%r2, %r1};
	st.local.u32 	[%rd4+8], %r11;
	mov.u64 	%rd9, $str$7;
	cvta.global.u64 	%rd10, %rd9;
	{ // callseq 10, 0
	.param .b64 param0;
	st.param.b64 	[param0], %rd10;
	.param .b64 param1;
	st.param.b64 	[param1], %rd3;
	.param .b32 retval0;
	call.uni (retval0), 
	vprintf, 
	(
	param0, 
	param1
	);
	ld.param.b32 	%r12, [retval0];
	} // callseq 10
	// begin inline asm
	fence.acq_rel.gpu;
	// end inline asm
	ld.global.u32 	%r14, [%rd2];
	st.local.v2.u32 	[%rd4], {%r2, %r1};
	st.local.v2.u32 	[%rd4+8], {%r5, %r4};
	st.local.u32 	[%rd4+16], %r14;
	mov.u64 	%rd11, $str$8;
	cvta.global.u64 	%rd12, %rd11;
	{ // callseq 11, 0
	.param .b64 param0;
	st.param.b64 	[param0], %rd12;
	.param .b64 param1;
	st.param.b64 	[param1], %rd3;
	.param .b32 retval0;
	call.uni (retval0), 
	vprintf, 
	(
	param0, 
	param1
	);
	ld.param.b32 	%r15, [retval0];
	} // callseq 11
	bar.sync 	0;
	ret;

}


// ===== COMPILED SASS (sm_100) =====

	.target	sm_100

	.elftype	@"ET_EXEC"


//--------------------- .note.nv.tkinfo           --------------------------
	.section	.note.nv.tkinfo,"",@"SHT_NOTE"
	.sectionflags	@"SHF_NOTE_NV_TKINFO"
	.tkinfo
        /*0018*/ 	.word	0x00000002
        /*0030*/ 	.string	""
        /*0030*/ 	.string	"ptxas"
        /*0030*/ 	.string	"Cuda compilation tools, release 13.0, V13.0.88"
        /*0030*/ 	.string	"Build cuda_13.0.r13.0/compiler.36424714_0"
        /*0030*/ 	.string	"-arch sm_100 -m 64 "



//--------------------- .note.nv.cuinfo           --------------------------
	.section	.note.nv.cuinfo,"",@"SHT_NOTE"
	.sectionflags	@"SHF_NOTE_NV_CUINFO"
        /*0018*/ 	.short	0x0002
        /*001a*/ 	.short	0x0064
        /*001c*/ 	.short	0x0082
	.zero		2


//--------------------- .nv.info                  --------------------------
	.section	.nv.info,"",@"SHT_CUDA_INFO"
	.align	4


	//----- nvinfo : EIATTR_REGCOUNT
	.align		4
        /*0000*/ 	.byte	0x04, 0x2f
        /*0002*/ 	.short	(.L_10 - .L_9)
	.align		4
.L_9:
        /*0004*/ 	.word	index@(_Z14test_sys_levelPi)
        /*0008*/ 	.word	0x0000001a


	//----- nvinfo : EIATTR_FRAME_SIZE
	.align		4
.L_10:
        /*000c*/ 	.byte	0x04, 0x11
        /*000e*/ 	.short	(.L_12 - .L_11)
	.align		4
.L_11:
        /*0010*/ 	.word	index@(_Z14test_sys_levelPi)
        /*0014*/ 	.word	0x00000018


	//----- nvinfo : EIATTR_REGCOUNT
	.align		4
.L_12:
        /*0018*/ 	.byte	0x04, 0x2f
        /*001a*/ 	.short	(.L_14 - .L_13)
	.align		4
.L_13:
        /*001c*/ 	.word	index@(_Z14test_cta_levelPi)
        /*0020*/ 	.word	0x0000001a


	//----- nvinfo : EIATTR_FRAME_SIZE
	.align		4
.L_14:
        /*0024*/ 	.byte	0x04, 0x11
        /*0026*/ 	.short	(.L_16 - .L_15)
	.align		4
.L_15:
        /*0028*/ 	.word	index@(_Z14test_cta_levelPi)
        /*002c*/ 	.word	0x00000018


	//----- nvinfo : EIATTR_REGCOUNT
	.align		4
.L_16:
        /*0030*/ 	.byte	0x04, 0x2f
        /*0032*/ 	.short	(.L_18 - .L_17)
	.align		4
.L_17:
        /*0034*/ 	.word	index@(_Z14test_gpu_levelPi)
        /*0038*/ 	.word	0x0000001a


	//----- nvinfo : EIATTR_FRAME_SIZE
	.align		4
.L_18:
        /*003c*/ 	.byte	0x04, 0x11
        /*003e*/ 	.short	(.L_20 - .L_19)
	.align		4
.L_19:
        /*0040*/ 	.word	index@(_Z14test_gpu_levelPi)
        /*0044*/ 	.word	0x00000018


	//----- nvinfo : EIATTR_MIN_STACK_SIZE
	.align		4
.L_20:
        /*0048*/ 	.byte	0x04, 0x12
        /*004a*/ 	.short	(.L_22 - .L_21)
	.align		4
.L_21:
        /*004c*/ 	.word	index@(_Z14test_gpu_levelPi)
        /*0050*/ 	.word	0x00000018


	//----- nvinfo : EIATTR_MIN_STACK_SIZE
	.align		4
.L_22:
        /*0054*/ 	.byte	0x04, 0x12
        /*0056*/ 	.short	(.L_24 - .L_23)
	.align		4
.L_23:
        /*0058*/ 	.word	index@(_Z14test_cta_levelPi)
        /*005c*/ 	.word	0x00000018


	//----- nvinfo : EIATTR_MIN_STACK_SIZE
	.align		4
.L_24:
        /*0060*/ 	.byte	0x04, 0x12
        /*0062*/ 	.short	(.L_26 - .L_25)
	.align		4
.L_25:
        /*0064*/ 	.word	index@(_Z14test_sys_levelPi)
        /*0068*/ 	.word	0x00000018
.L_26:


//--------------------- .nv.compat                --------------------------
	.section	.nv.compat,"",@"SHT_CUDA_COMPAT_INFO"
	.align	4
        /*0000*/ 	.byte	0x02, 0x09, 0x00, 0x00, 0x02, 0x02, 0x01, 0x00, 0x02, 0x05, 0x05, 0x00, 0x03, 0x07, 0x01, 0x01
        /*0010*/ 	.byte	0x02, 0x03, 0x00, 0x00, 0x02, 0x06, 0x01, 0x00, 0x04, 0x0b, 0x08, 0x00, 0x09, 0x00, 0x00, 0x00
        /*0020*/ 	.byte	0x00, 0x00, 0x00, 0x00


//--------------------- .nv.info._Z14test_gpu_levelPi --------------------------
	.section	.nv.info._Z14test_gpu_levelPi,"",@"SHT_CUDA_INFO"
	.sectionflags	@""
	.align	4


	//----- nvinfo : EIATTR_CUDA_API_VERSION
	.align		4
        /*0000*/ 	.byte	0x04, 0x37
        /*0002*/ 	.short	(.L_28 - .L_27)
.L_27:
        /*0004*/ 	.word	0x00000082


	//----- nvinfo : EIATTR_KPARAM_INFO
	.align		4
.L_28:
        /*0008*/ 	.byte	0x04, 0x17
        /*000a*/ 	.short	(.L_30 - .L_29)
.L_29:
        /*000c*/ 	.word	0x00000000
        /*0010*/ 	.short	0x0000
        /*0012*/ 	.short	0x0000
        /*0014*/ 	.byte	0x00, 0xf5, 0x21, 0x00


	//----- nvinfo : EIATTR_SPARSE_MMA_MASK
	.align		4
.L_30:
        /*0018*/ 	.byte	0x03, 0x50
        /*001a*/ 	.short	0x0000


	//----- nvinfo : EIATTR_MAXREG_COUNT
	.align		4
        /*001c*/ 	.byte	0x03, 0x1b
        /*001e*/ 	.short	0x00ff


	//----- nvinfo : EIATTR_NUM_BARRIERS
	.align		4
        /*0020*/ 	.byte	0x02, 0x4c
        /*0022*/ 	.byte	0x01
	.zero		1


	//----- nvinfo : EIATTR_EXTERNS
	.align		4
        /*0024*/ 	.byte	0x04, 0x0f
        /*0026*/ 	.short	(.L_32 - .L_31)


	//   ....[0]....
	.align		4
.L_31:
        /*0028*/ 	.word	index@(vprintf)


	//----- nvinfo : EIATTR_MERCURY_ISA_VERSION
	.align		4
.L_32:
        /*002c*/ 	.byte	0x03, 0x5f
        /*002e*/ 	.short	0x0101


	//----- nvinfo : EIATTR_INT_WARP_WIDE_INSTR_OFFSETS
	.align		4
        /*0030*/ 	.byte	0x04, 0x31
        /*0032*/ 	.short	(.L_34 - .L_33)


	//   ....[0]....
.L_33:
        /*0034*/ 	.word	0x00000040


	//   ....[1]....
        /*0038*/ 	.word	0x00000100


	//   ....[2]....
        /*003c*/ 	.word	0x00000150


	//   ....[3]....
        /*0040*/ 	.word	0x00000190


	//   ....[4]....
        /*0044*/ 	.word	0x000001c0


	//   ....[5]....
        /*0048*/ 	.word	0x000001e0


	//   ....[6]....
        /*004c*/ 	.word	0x00000220


	//   ....[7]....
        /*0050*/ 	.word	0x00000230


	//----- nvinfo : EIATTR_VRC_CTA_INIT_COUNT
	.align		4
.L_34:
        /*0054*/ 	.byte	0x02, 0x4a
	.zero		1
	.zero		1


	//----- nvinfo : EIATTR_SYSCALL_OFFSETS
	.align		4
        /*0058*/ 	.byte	0x04, 0x46
        /*005a*/ 	.short	(.L_36 - .L_35)


	//   ....[0]....
.L_35:
        /*005c*/ 	.word	0x000002f0


	//   ....[1]....
        /*0060*/ 	.word	0x000003a0


	//   ....[2]....
        /*0064*/ 	.word	0x000004f0


	//   ....[3]....
        /*0068*/ 	.word	0x00000650


	//----- nvinfo : EIATTR_EXIT_INSTR_OFFSETS
	.align		4
.L_36:
        /*006c*/ 	.byte	0x04, 0x1c
        /*006e*/ 	.short	(.L_38 - .L_37)


	//   ....[0]....
.L_37:
        /*0070*/ 	.word	0x00000680


	//----- nvinfo : EIATTR_CBANK_PARAM_SIZE
	.align		4
.L_38:
        /*0074*/ 	.byte	0x03, 0x19
        /*0076*/ 	.short	0x0008


	//----- nvinfo : EIATTR_PARAM_CBANK
	.align		4
        /*0078*/ 	.byte	0x04, 0x0a
        /*007a*/ 	.short	(.L_40 - .L_39)
	.align		4
.L_39:
        /*007c*/ 	.word	index@(.nv.constant0._Z14test_gpu_levelPi)
        /*0080*/ 	.short	0x0380
        /*0082*/ 	.short	0x0008


	//----- nvinfo : EIATTR_SW_WAR
	.align		4
.L_40:
        /*0084*/ 	.byte	0x04, 0x36
        /*0086*/ 	.short	(.L_42 - .L_41)
.L_41:
        /*0088*/ 	.word	0x00000008
.L_42:


//--------------------- .nv.info._Z14test_cta_levelPi --------------------------
	.section	.nv.info._Z14test_cta_levelPi,"",@"SHT_CUDA_INFO"
	.sectionflags	@""
	.align	4


	//----- nvinfo : EIATTR_CUDA_API_VERSION
	.align		4
        /*0000*/ 	.byte	0x04, 0x37
        /*0002*/ 	.short	(.L_44 - .L_43)
.L_43:
        /*0004*/ 	.word	0x00000082


	//----- nvinfo : EIATTR_KPARAM_INFO
	.align		4
.L_44:
        /*0008*/ 	.byte	0x04, 0x17
        /*000a*/ 	.short	(.L_46 - .L_45)
.L_45:
        /*000c*/ 	.word	0x00000000
        /*0010*/ 	.short	0x0000
        /*0012*/ 	.short	0x0000
        /*0014*/ 	.byte	0x00, 0xf5, 0x21, 0x00


	//----- nvinfo : EIATTR_SPARSE_MMA_MASK
	.align		4
.L_46:
        /*0018*/ 	.byte	0x03, 0x50
        /*001a*/ 	.short	0x0000


	//----- nvinfo : EIATTR_MAXREG_COUNT
	.align		4
        /*001c*/ 	.byte	0x03, 0x1b
        /*001e*/ 	.short	0x00ff


	//----- nvinfo : EIATTR_NUM_BARRIERS
	.align		4
        /*0020*/ 	.byte	0x02, 0x4c
        /*0022*/ 	.byte	0x01
	.zero		1


	//----- nvinfo : EIATTR_EXTERNS
	.align		4
        /*0024*/ 	.byte	0x04, 0x0f
        /*0026*/ 	.short	(.L_48 - .L_47)


	//   ....[0]....
	.align		4
.L_47:
        /*0028*/ 	.word	index@(vprintf)


	//----- nvinfo : EIATTR_MERCURY_ISA_VERSION
	.align		4
.L_48:
        /*002c*/ 	.byte	0x03, 0x5f
        /*002e*/ 	.short	0x0101


	//----- nvinfo : EIATTR_INT_WARP_WIDE_INSTR_OFFSETS
	.align		4
        /*0030*/ 	.byte	0x04, 0x31
        /*0032*/ 	.short	(.L_50 - .L_49)


	//   ....[0]....
.L_49:
        /*0034*/ 	.word	0x00000040


	//   ....[1]....
        /*0038*/ 	.word	0x00000100


	//   ....[2]....
        /*003c*/ 	.word	0x00000150


	//   ....[3]....
        /*0040*/ 	.word	0x00000190


	//   ....[4]....
        /*0044*/ 	.word	0x000001c0


	//   ....[5]....
        /*0048*/ 	.word	0x000001e0


	//   ....[6]....
        /*004c*/ 	.word	0x00000220


	//   ....[7]....
        /*0050*/ 	.word	0x00000230


	//----- nvinfo : EIATTR_VRC_CTA_INIT_COUNT
	.align		4
.L_50:
        /*0054*/ 	.byte	0x02, 0x4a
	.zero		1
	.zero		1


	//----- nvinfo : EIATTR_SYSCALL_OFFSETS
	.align		4
        /*0058*/ 	.byte	0x04, 0x46
        /*005a*/ 	.short	(.L_52 - .L_51)


	//   ....[0]....
.L_51:
        /*005c*/ 	.word	0x000002f0


	//   ....[1]....
        /*0060*/ 	.word	0x000003a0


	//   ....[2]....
        /*0064*/ 	.word	0x000004c0


	//   ....[3]....
        /*0068*/ 	.word	0x000005f0


	//----- nvinfo : EIATTR_EXIT_INSTR_OFFSETS
	.align		4
.L_52:
        /*006c*/ 	.byte	0x04, 0x1c
        /*006e*/ 	.short	(.L_54 - .L_53)


	//   ....[0]....
.L_53:
        /*0070*/ 	.word	0x00000620


	//----- nvinfo : EIATTR_CBANK_PARAM_SIZE
	.align		4
.L_54:
        /*0074*/ 	.byte	0x03, 0x19
        /*0076*/ 	.short	0x0008


	//----- nvinfo : EIATTR_PARAM_CBANK
	.align		4
        /*0078*/ 	.byte	0x04, 0x0a
        /*007a*/ 	.short	(.L_56 - .L_55)
	.align		4
.L_55:
        /*007c*/ 	.word	index@(.nv.constant0._Z14test_cta_levelPi)
        /*0080*/ 	.short	0x0380
        /*0082*/ 	.short	0x0008


	//----- nvinfo : EIATTR_SW_WAR
	.align		4
.L_56:
        /*0084*/ 	.byte	0x04, 0x36
        /*0086*/ 	.short	(.L_58 - .L_57)
.L_57:
        /*0088*/ 	.word	0x00000008
.L_58:


//--------------------- .nv.info._Z14test_sys_levelPi --------------------------
	.section	.nv.info._Z14test_sys_levelPi,"",@"SHT_CUDA_INFO"
	.sectionflags	@""
	.align	4


	//----- nvinfo : EIATTR_CUDA_API_VERSION
	.align		4
        /*0000*/ 	.byte	0x04, 0x37
        /*0002*/ 	.short	(.L_60 - .L_59)
.L_59:
        /*0004*/ 	.word	0x00000082


	//----- nvinfo : EIATTR_KPARAM_INFO
	.align		4
.L_60:
        /*0008*/ 	.byte	0x04, 0x17
        /*000a*/ 	.short	(.L_62 - .L_61)
.L_61:
        /*000c*/ 	.word	0x00000000
        /*0010*/ 	.short	0x0000
        /*0012*/ 	.short	0x0000
        /*0014*/ 	.byte	0x00, 0xf5, 0x21, 0x00


	//----- nvinfo : EIATTR_SPARSE_MMA_MASK
	.align		4
.L_62:
        /*0018*/ 	.byte	0x03, 0x50
        /*001a*/ 	.short	0x0000


	//----- nvinfo : EIATTR_MAXREG_COUNT
	.align		4
        /*001c*/ 	.byte	0x03, 0x1b
        /*001e*/ 	.short	0x00ff


	//----- nvinfo : EIATTR_NUM_BARRIERS
	.align		4
        /*0020*/ 	.byte	0x02, 0x4c
        /*0022*/ 	.byte	0x01
	.zero		1


	//----- nvinfo : EIATTR_EXTERNS
	.align		4
        /*0024*/ 	.byte	0x04, 0x0f
        /*0026*/ 	.short	(.L_64 - .L_63)


	//   ....[0]....
	.align		4
.L_63:
        /*0028*/ 	.word	index@(vprintf)


	//----- nvinfo : EIATTR_MERCURY_ISA_VERSION
	.align		4
.L_64:
        /*002c*/ 	.byte	0x03, 0x5f
        /*002e*/ 	.short	0x0101


	//----- nvinfo : EIATTR_INT_WARP_WIDE_INSTR_OFFSETS
	.align		4
        /*0030*/ 	.byte	0x04, 0x31
        /*0032*/ 	.short	(.L_66 - .L_65)


	//   ....[0]....
.L_65:
        /*0034*/ 	.word	0x00000040


	//   ....[1]....
        /*0038*/ 	.word	0x00000100


	//   ....[2]....
        /*003c*/ 	.word	0x00000150


	//   ....[3]....
        /*0040*/ 	.word	0x00000190


	//   ....[4]....
        /*0044*/ 	.word	0x000001c0


	//   ....[5]....
        /*0048*/ 	.word	0x000001e0


	//   ....[6]....
        /*004c*/ 	.word	0x00000220


	//   ....[7]....
        /*0050*/ 	.word	0x00000230


	//----- nvinfo : EIATTR_VRC_CTA_INIT_COUNT
	.align		4
.L_66:
        /*0054*/ 	.byte	0x02, 0x4a
	.zero		1
	.zero		1


	//----- nvinfo : EIATTR_SYSCALL_OFFSETS
	.align		4
        /*0058*/ 	.byte	0x04, 0x46
        /*005a*/ 	.short	(.L_68 - .L_67)


	//   ....[0]....
.L_67:
        /*005c*/ 	.word	0x000002f0


	//   ....[1]....
        /*0060*/ 	.word	0x000003a0


	//   ....[2]....
        /*0064*/ 	.word	0x000004f0


	//   ....[3]....
        /*0068*/ 	.word	0x00000650


	//----- nvinfo : EIATTR_EXIT_INSTR_OFFSETS
	.align		4
.L_68:
        /*006c*/ 	.byte	0x04, 0x1c
        /*006e*/ 	.short	(.L_70 - .L_69)


	//   ....[0]....
.L_69:
        /*0070*/ 	.word	0x00000680


	//----- nvinfo : EIATTR_CBANK_PARAM_SIZE
	.align		4
.L_70:
        /*0074*/ 	.byte	0x03, 0x19
        /*0076*/ 	.short	0x0008


	//----- nvinfo : EIATTR_PARAM_CBANK
	.align		4
        /*0078*/ 	.byte	0x04, 0x0a
        /*007a*/ 	.short	(.L_72 - .L_71)
	.align		4
.L_71:
        /*007c*/ 	.word	index@(.nv.constant0._Z14test_sys_levelPi)
        /*0080*/ 	.short	0x0380
        /*0082*/ 	.short	0x0008


	//----- nvinfo : EIATTR_SW_WAR
	.align		4
.L_72:
        /*0084*/ 	.byte	0x04, 0x36
        /*0086*/ 	.short	(.L_74 - .L_73)
.L_73:
        /*0088*/ 	.word	0x00000008
.L_74:


//--------------------- .nv.callgraph             --------------------------
	.section	.nv.callgraph,"",@"SHT_CUDA_CALLGRAPH"
	.align	4
	.sectionentsize	8
	.align		4
        /*0000*/ 	.word	0x00000000
	.align		4
        /*0004*/ 	.word	0xffffffff
	.align		4
        /*0008*/ 	.word	index@(_Z14test_gpu_levelPi)
	.align		4
        /*000c*/ 	.word	index@(vprintf)
	.align		4
        /*0010*/ 	.word	index@(_Z14test_cta_levelPi)
	.align		4
        /*0014*/ 	.word	index@(vprintf)
	.align		4
        /*0018*/ 	.word	index@(_Z14test_sys_levelPi)
	.align		4
        /*001c*/ 	.word	index@(vprintf)
	.align		4
        /*0020*/ 	.word	0x00000000
	.align		4
        /*0024*/ 	.word	0xfffffffe
	.align		4
        /*0028*/ 	.word	0x00000000
	.align		4
        /*002c*/ 	.word	0xfffffffd
	.align		4
        /*0030*/ 	.word	0x00000000
	.align		4
        /*0034*/ 	.word	0xfffffffc


//--------------------- .nv.constant4             --------------------------
	.section	.nv.constant4,"a",@progbits
	.align	8
	.align		8
.nv.constant4:
        /*0000*/ 	.dword	vprintf
	.align		8
        /*0008*/ 	.dword	$str
	.align		8
        /*0010*/ 	.dword	$str$1
	.align		8
        /*0018*/ 	.dword	$str$2
	.align		8
        /*0020*/ 	.dword	$str$3
	.align		8
        /*0028*/ 	.dword	$str$4
	.align		8
        /*0030*/ 	.dword	$str$5
	.align		8
        /*0038*/ 	.dword	$str$6
	.align		8
        /*0040*/ 	.dword	$str$7
	.align		8
        /*0048*/ 	.dword	$str$8


//--------------------- .text._Z14test_gpu_levelPi --------------------------
	.section	.text._Z14test_gpu_levelPi,"ax",@progbits
	.align	128
        .global         _Z14test_gpu_levelPi
        .type           _Z14test_gpu_levelPi,@function
        .size           _Z14test_gpu_levelPi,(.L_x_18 - _Z14test_gpu_levelPi)
        .other          _Z14test_gpu_levelPi,@"STO_CUDA_ENTRY STV_DEFAULT"
_Z14test_gpu_levelPi:
.text._Z14test_gpu_levelPi:
[----:B------:R-:W0:Y:S01]  /*0000*/  LDC R1, c[0x0][0x37c] ;  /* 0x0000df00ff017b82 */ /* 0x000e220000000800 */
[----:B------:R-:W1:Y:S01]  /*0010*/  S2R R19, SR_TID.X ;  /* 0x0000000000137919 */ /* 0x000e620000002100 */
[----:B------:R-:W2:Y:S06]  /*0020*/  LDCU UR5, c[0x0][0x2fc] ;  /* 0x00005f80ff0577ac */ /* 0x000eac0008000800 */
[----:B------:R-:W3:Y:S01]  /*0030*/  LDC.64 R2, c[0x0][0x380] ;  /* 0x0000e000ff027b82 */ /* 0x000ee20000000a00 */
[----:B------:R-:W-:Y:S01]  /*0040*/  VOTE.ANY R0, PT, PT ;  /* 0x0000000000007806 */ /* 0x000fe200038e0100 */
[----:B------:R-:W1:Y:S01]  /*0050*/  S2R R18, SR_CTAID.X ;  /* 0x0000000000127919 */ /* 0x000e620000002500 */
[----:B------:R-:W1:Y:S01]  /*0060*/  LDCU UR4, c[0x0][0x360] ;  /* 0x00006c00ff0477ac */ /* 0x000e620008000800 */
[----:B0-----:R-:W-:Y:S01]  /*0070*/  VIADD R1, R1, 0xffffffe8 ;  /* 0xffffffe801017836 */ /* 0x001fe20000000000 */
[----:B------:R-:W-:Y:S01]  /*0080*/  ISETP.EQ.U32.AND P0, PT, R0, -0x1, PT ;  /* 0xffffffff0000780c */ /* 0x000fe20003f02070 */
[----:B------:R-:W3:Y:S01]  /*0090*/  LDCU.64 UR36, c[0x0][0x358] ;  /* 0x00006b00ff2477ac */ /* 0x000ee20008000a00 */
[----:B------:R-:W-:Y:S01]  /*00a0*/  MOV R23, 0x0 ;  /* 0x0000000000177802 */ /* 0x000fe20000000f00 */
[----:B------:R-:W0:Y:S01]  /*00b0*/  LDCU.64 UR6, c[0x4][0x38] ;  /* 0x01000700ff0677ac */ /* 0x000e220008000a00 */
[----:B-1----:R-:W-:Y:S01]  /*00c0*/  IMAD R17, R18, UR4, R19 ;  /* 0x0000000412117c24 */ /* 0x002fe2000f8e0213 */
[----:B------:R-:W1:Y:S08]  /*00d0*/  LDCU UR4, c[0x0][0x2f8] ;  /* 0x00005f00ff0477ac */ /* 0x000e700008000800 */
[----:B---3--:R3:W5:Y:S01]  /*00e0*/  @!P0 ATOMG.E.ADD.STRONG.GPU PT, R16, desc[UR36][R2.64], R17 ;  /* 0x80000011021089a8 */ /* 0x00876200081ef124 */
[----:B--2---:R-:W-:Y:S05]  /*00f0*/  @!P0 BRA `(.L_x_0) ;  /* 0x0000000000548947 */ /* 0x004fea0003800000 */
[----:B------:R-:W2:Y:S01]  /*0100*/  SHFL.UP P0, R4, R17, 0x1, RZ ;  /* 0x0420000011047989 */ /* 0x000ea200000000ff */
[----:B------:R-:W-:Y:S01]  /*0110*/  IMAD.MOV.U32 R0, RZ, RZ, R17 ;  /* 0x000000ffff007224 */ /* 0x000fe200078e0011 */
[----:B--2---:R-:W-:Y:S02]  /*0120*/  @P0 IADD3 R0, PT, PT, R17, R4, RZ ;  /* 0x0000000411000210 */ /* 0x004fe40007ffe0ff */
[----:B------:R-:W2:Y:S03]  /*0130*/  S2R R4, SR_LANEID ;  /* 0x0000000000047919 */ /* 0x000ea60000000000 */
[----:B------:R-:W-:-:S05]  /*0140*/  IMAD.MOV.U32 R6, RZ, RZ, R0 ;  /* 0x000000ffff067224 */ /* 0x000fca00078e0000 */
[----:B------:R-:W4:Y:S02]  /*0150*/  SHFL.UP P0, R5, R6, 0x2, RZ ;  /* 0x0440000006057989 */ /* 0x000f2400000000ff */
[----:B----4-:R-:W-:Y:S01]  /*0160*/  @P0 IMAD.IADD.U32 R0, R0, 0x1, R5 ;  /* 0x0000000100000824 */ /* 0x010fe200078e0005 */
[----:B--2---:R-:W-:-:S04]  /*0170*/  ISETP.EQ.U32.AND P1, PT, R4, 0x1f, PT ;  /* 0x0000001f0400780c */ /* 0x004fc80003f22070 */
[----:B------:R-:W-:-:S05]  /*0180*/  MOV R7, R0 ;  /* 0x0000000000077202 */ /* 0x000fca0000000f00 */
[----:B------:R-:W2:Y:S02]  /*0190*/  SHFL.UP P0, R5, R7, 0x4, RZ ;  /* 0x0480000007057989 */ /* 0x000ea400000000ff */
[----:B--2---:R-:W-:-:S04]  /*01a0*/  @P0 IMAD.IADD.U32 R0, R0, 0x1, R5 ;  /* 0x0000000100000824 */ /* 0x004fc800078e0005 */
[----:B------:R-:W-:-:S05]  /*01b0*/  IMAD.MOV.U32 R8, RZ, RZ, R0 ;  /* 0x000000ffff087224 */ /* 0x000fca00078e0000 */
[----:B------:R-:W2:Y:S02]  /*01c0*/  SHFL.UP P0, R5, R8, 0x8, RZ ;  /* 0x0500000008057989 */ /* 0x000ea400000000ff */
[----:B--2---:R-:W-:-:S05]  /*01d0*/  @P0 IADD3 R0, PT, PT, R0, R5, RZ ;  /* 0x0000000500000210 */ /* 0x004fca0007ffe0ff */
[----:B------:R-:W2:Y:S02]  /*01e0*/  SHFL.UP P0, R5, R0, 0x10, RZ ;  /* 0x0600000000057989 */ /* 0x000ea400000000ff */
[----:B--2---:R-:W-:-:S04]  /*01f0*/  @P0 IMAD.IADD.U32 R0, R0, 0x1, R5 ;  /* 0x0000000100000824 */ /* 0x004fc800078e0005 */
[----:B------:R-:W-:-:S05]  /*0200*/  IMAD.MOV.U32 R9, RZ, RZ, R0 ;  /* 0x000000ffff097224 */ /* 0x000fca00078e0000 */
[----:B---3--:R-:W2:Y:S04]  /*0210*/  @P1 ATOMG.E.ADD.STRONG.GPU PT, R2, desc[UR36][R2.64], R9 ;  /* 0x80000009020219a8 */ /* 0x008ea800081ef124 */
[----:B------:R-:W-:Y:S04]  /*0220*/  SHFL.UP P0, R5, R9, 0x1, RZ ;  /* 0x0420000009057989 */ /* 0x000fe800000000ff */
[----:B--2--5:R-:W2:Y:S02]  /*0230*/  SHFL.IDX PT, R16, R2, 0x1f, 0x1f ;  /* 0x03e01f0002107f89 */ /* 0x024ea400000e0000 */
[----:B--2---:R-:W-:-:S07]  /*0240*/  @P0 IADD3 R16, PT, PT, R16, R5, RZ ;  /* 0x0000000510100210 */ /* 0x004fce0007ffe0ff */
.L_x_0:
[----:B------:R2:W-:Y:S01]  /*0250*/  STL.64 [R1], R18 ;  /* 0x0000001201007387 */ /* 0x0005e20000100a00 */
[----:B------:R2:W4:Y:S01]  /*0260*/  LDC.64 R8, c[0x4][R23] ;  /* 0x0100000017087b82 */ /* 0x0005220000000a00 */
[----:B-1----:R-:W-:Y:S01]  /*0270*/  IADD3 R22, P0, PT, R1, UR4, RZ ;  /* 0x0000000401167c10 */ /* 0x002fe2000ff1e0ff */
[----:B0-----:R-:W-:Y:S01]  /*0280*/  IMAD.U32 R4, RZ, RZ, UR6 ;  /* 0x00000006ff047e24 */ /* 0x001fe2000f8e00ff */
[----:B-----5:R2:W-:Y:S01]  /*0290*/  STL [R1+0x8], R16 ;  /* 0x0000081001007387 */ /* 0x0205e20000100800 */
[----:B------:R-:W-:Y:S02]  /*02a0*/  MOV R5, UR7 ;  /* 0x0000000700057c02 */ /* 0x000fe40008000f00 */
[----:B---3--:R-:W-:Y:S02]  /*02b0*/  IMAD.X R2, RZ, RZ, UR5, P0 ;  /* 0x00000005ff027e24 */ /* 0x008fe400080e06ff */
[----:B------:R-:W-:Y:S02]  /*02c0*/  IMAD.MOV.U32 R6, RZ, RZ, R22 ;  /* 0x000000ffff067224 */ /* 0x000fe400078e0016 */
[----:B------:R-:W-:-:S07]  /*02d0*/  IMAD.MOV.U32 R7, RZ, RZ, R2 ;  /* 0x000000ffff077224 */ /* 0x000fce00078e0002 */
[----:B------:R-:W-:-:S07]  /*02e0*/  LEPC R20, `(.L_x_1) ;  /* 0x000000001014794e */ /* 0x000fce0000000000 */
[----:B--2-4-:R-:W-:Y:S05]  /*02f0*/  CALL.ABS.NOINC R8 ;  /* 0x0000000008007343 */ /* 0x014fea0003c00000 */
.L_x_1:
[----:B------:R-:W-:Y:S01]  /*0300*/  IADD3 R0, PT, PT, R17, R16, RZ ;  /* 0x0000001011007210 */ /* 0x000fe20007ffe0ff */
[----:B------:R0:W-:Y:S01]  /*0310*/  STL.64 [R1], R18 ;  /* 0x0000001201007387 */ /* 0x0001e20000100a00 */
[----:B------:R0:W1:Y:S01]  /*0320*/  LDC.64 R8, c[0x4][R23] ;  /* 0x0100000017087b82 */ /* 0x0000620000000a00 */
[----:B------:R-:W2:Y:S01]  /*0330*/  LDCU.64 UR4, c[0x4][0x10] ;  /* 0x01000200ff0477ac */ /* 0x000ea20008000a00 */
[----:B------:R-:W-:Y:S01]  /*0340*/  IMAD.MOV.U32 R6, RZ, RZ, R22 ;  /* 0x000000ffff067224 */ /* 0x000fe200078e0016 */
[----:B------:R0:W-:Y:S01]  /*0350*/  STL [R1+0x8], R0 ;  /* 0x0000080001007387 */ /* 0x0001e20000100800 */
[----:B------:R-:W-:Y:S01]  /*0360*/  MOV R7, R2 ;  /* 0x0000000200077202 */ /* 0x000fe20000000f00 */
[----:B--2---:R-:W-:Y:S01]  /*0370*/  IMAD.U32 R4, RZ, RZ, UR4 ;  /* 0x00000004ff047e24 */ /* 0x004fe2000f8e00ff */
[----:B0-----:R-:W-:-:S07]  /*0380*/  MOV R5, UR5 ;  /* 0x0000000500057c02 */ /* 0x001fce0008000f00 */
[----:B------:R-:W-:-:S07]  /*0390*/  LEPC R20, `(.L_x_2) ;  /* 0x000000001014794e */ /* 0x000fce0000000000 */
[----:B-1----:R-:W-:Y:S05]  /*03a0*/  CALL.ABS.NOINC R8 ;  /* 0x0000000008007343 */ /* 0x002fea0003c00000 */
.L_x_2:
[----:B------:R-:W0:Y:S01]  /*03b0*/  LDC.64 R8, c[0x0][0x380] ;  /* 0x0000e000ff087b82 */ /* 0x000e220000000a00 */
[----:B------:R-:W-:Y:S01]  /*03c0*/  @!PT LDS RZ, [RZ] ;  /* 0x00000000fffff984 */ /* 0x000fe20000000800 */
[----:B------:R-:W-:Y:S01]  /*03d0*/  @!PT LDS RZ, [RZ] ;  /* 0x00000000fffff984 */ /* 0x000fe20000000800 */
[----:B------:R-:W-:Y:S01]  /*03e0*/  @!PT LDS RZ, [RZ] ;  /* 0x00000000fffff984 */ /* 0x000fe20000000800 */
[----:B------:R-:W-:Y:S01]  /*03f0*/  @!PT LDS RZ, [RZ] ;  /* 0x00000000fffff984 */ /* 0x000fe20000000800 */
[----:B------:R-:W-:-:S00]  /*0400*/  MEMBAR.ALL.CTA ;  /* 0x0000000000007992 */ /* 0x000fc00000008000 */
[----:B------:R-:W-:Y:S06]  /*0410*/  MEMBAR.ALL.GPU ;  /* 0x0000000000007992 */ /* 0x000fec000000a000 */
[----:B------:R-:W-:-:S00]  /*0420*/  ERRBAR ;  /* 0x00000000000079ab */ /* 0x000fc00000000000 */
[----:B------:R-:W-:Y:S06]  /*0430*/  CGAERRBAR ;  /* 0x00000000000075ab */ /* 0x000fec0000000000 */
[----:B012345:R-:W-:Y:S04]  /*0440*/  CCTL.IVALL ;  /* 0x00000000ff00798f */ /* 0x03ffe80002000000 */
[----:B0-----:R-:W2:Y:S01]  /*0450*/  LDG.E R0, desc[UR36][R8.64] ;  /* 0x0000002408007981 */ /* 0x001ea2000c1e1900 */
[----:B------:R0:W1:Y:S01]  /*0460*/  LDC.64 R10, c[0x4][R23] ;  /* 0x01000000170a7b82 */ /* 0x0000620000000a00 */
[----:B------:R-:W3:Y:S01]  /*0470*/  LDCU.64 UR4, c[0x4][0x40] ;  /* 0x01000800ff0477ac */ /* 0x000ee20008000a00 */
[----:B------:R-:W-:Y:S01]  /*0480*/  IMAD.MOV.U32 R6, RZ, RZ, R22 ;  /* 0x000000ffff067224 */ /* 0x000fe200078e0016 */
[----:B------:R0:W-:Y:S01]  /*0490*/  STL.64 [R1], R18 ;  /* 0x0000001201007387 */ /* 0x0001e20000100a00 */
[----:B------:R-:W-:Y:S01]  /*04a0*/  MOV R7, R2 ;  /* 0x0000000200077202 */ /* 0x000fe20000000f00 */
[----:B---3--:R-:W-:Y:S01]  /*04b0*/  IMAD.U32 R4, RZ, RZ, UR4 ;  /* 0x00000004ff047e24 */ /* 0x008fe2000f8e00ff */
[----:B------:R-:W-:Y:S01]  /*04c0*/  MOV R5, UR5 ;  /* 0x0000000500057c02 */ /* 0x000fe20008000f00 */
[----:B-12---:R0:W-:Y:S06]  /*04d0*/  STL [R1+0x8], R0 ;  /* 0x0000080001007387 */ /* 0x0061ec0000100800 */
[----:B------:R-:W-:-:S07]  /*04e0*/  LEPC R20, `(.L_x_3) ;  /* 0x000000001014794e */ /* 0x000fce0000000000 */
[----:B0-----:R-:W-:Y:S05]  /*04f0*/  CALL.ABS.NOINC R10 ;  /* 0x000000000a007343 */ /* 0x001fea0003c00000 */
.L_x_3:
        /* <DEDUP_REMOVED lines=15> */
[----:B------:R-:W-:-:S03]  /*05f0*/  MOV R7, R2 ;  /* 0x0000000200077202 */ /* 0x000fc60000000f00 */
[----:B------:R0:W-:Y:S01]  /*0600*/  STL.64 [R1+0x8], R16 ;  /* 0x0000081001007387 */ /* 0x0001e20000100a00 */
[----:B---3--:R-:W-:Y:S01]  /*0610*/  IMAD.U32 R4, RZ, RZ, UR4 ;  /* 0x00000004ff047e24 */ /* 0x008fe2000f8e00ff */
[----:B------:R-:W-:Y:S02]  /*0620*/  MOV R5, UR5 ;  /* 0x0000000500057c02 */ /* 0x000fe40008000f00 */
[----:B-12---:R0:W-:Y:S05]  /*0630*/  STL [R1+0x10], R0 ;  /* 0x0000100001007387 */ /* 0x0061ea0000100800 */
[----:B------:R-:W-:-:S07]  /*0640*/  LEPC R20, `(.L_x_4) ;  /* 0x000000001014794e */ /* 0x000fce0000000000 */
[----:B0-----:R-:W-:Y:S05]  /*0650*/  CALL.ABS.NOINC R10 ;  /* 0x000000000a007343 */ /* 0x001fea0003c00000 */
.L_x_4:
[----:B------:R-:W-:Y:S05]  /*0660*/  WARPSYNC.ALL ;  /* 0x0000000000007948 */ /* 0x000fea0003800000 */
[----:B------:R-:W-:Y:S06]  /*0670*/  BAR.SYNC.DEFER_BLOCKING 0x0 ;  /* 0x0000000000007b1d */ /* 0x000fec0000010000 */
[----:B------:R-:W-:Y:S05]  /*0680*/  EXIT ;  /* 0x000000000000794d */ /* 0x000fea0003800000 */
.L_x_5:
[----:B------:R-:W-:-:S00]  /*0690*/  BRA `(.L_x_5) ;  /* 0xfffffffc00fc7947 */ /* 0x000fc0000383ffff */
[----:B------:R-:W-:-:S00]  /*06a0*/  NOP ;  /* 0x0000000000007918 */ /* 0x000fc00000000000 */
        /* <DEDUP_REMOVED lines=13> */
.L_x_18:


//--------------------- .text._Z14test_cta_levelPi --------------------------
	.section	.text._Z14test_cta_levelPi,"ax",@progbits
	.align	128
        .global         _Z14test_cta_levelPi
        .type           _Z14test_cta_levelPi,@function
        .size           _Z14test_cta_levelPi,(.L_x_19 - _Z14test_cta_levelPi)
        .other          _Z14test_cta_levelPi,@"STO_CUDA_ENTRY STV_DEFAULT"
_Z14test_cta_levelPi:
.text._Z14test_cta_levelPi:
        /* <DEDUP_REMOVED lines=37> */
.L_x_6:
        /* <DEDUP_REMOVED lines=11> */
.L_x_7:
        /* <DEDUP_REMOVED lines=11> */
.L_x_8:
[----:B------:R-:W0:Y:S01]  /*03b0*/  LDC.64 R8, c[0x0][0x380] ;  /* 0x0000e000ff087b82 */ /* 0x000e220000000a00 */
[----:B------:R-:W-:Y:S01]  /*03c0*/  @!PT LDS RZ, [RZ] ;  /* 0x00000000fffff984 */ /* 0x000fe20000000800 */
[----:B------:R-:W-:Y:S01]  /*03d0*/  @!PT LDS RZ, [RZ] ;  /* 0x00000000fffff984 */ /* 0x000fe20000000800 */
[----:B------:R-:W-:Y:S01]  /*03e0*/  @!PT LDS RZ, [RZ] ;  /* 0x00000000fffff984 */ /* 0x000fe20000000800 */
[----:B------:R-:W-:Y:S01]  /*03f0*/  @!PT LDS RZ, [RZ] ;  /* 0x00000000fffff984 */ /* 0x000fe20000000800 */
[----:B------:R1:W-:Y:S06]  /*0400*/  MEMBAR.ALL.CTA ;  /* 0x0000000000007992 */ /* 0x0003ec0000008000 */
[----:B012345:R-:W-:Y:S01]  /*0410*/  NOP ;  /* 0x0000000000007918 */ /* 0x03ffe20000000000 */
        /* <DEDUP_REMOVED lines=11> */
.L_x_9:
        /* <DEDUP_REMOVED lines=19> */
.L_x_10:
[----:B------:R-:W-:Y:S05]  /*0600*/  WARPSYNC.ALL ;  /* 0x0000000000007948 */ /* 0x000fea0003800000 */
[----:B------:R-:W-:Y:S06]  /*0610*/  BAR.SYNC.DEFER_BLOCKING 0x0 ;  /* 0x0000000000007b1d */ /* 0x000fec0000010000 */
[----:B------:R-:W-:Y:S05]  /*0620*/  EXIT ;  /* 0x000000000000794d */ /* 0x000fea0003800000 */
.L_x_11:
        /* <DEDUP_REMOVED lines=13> */
.L_x_19:


//--------------------- .text._Z14test_sys_levelPi --------------------------
	.section	.text._Z14test_sys_levelPi,"ax",@progbits
	.align	128
        .global         _Z14test_sys_levelPi
        .type           _Z14test_sys_levelPi,@function
        .size           _Z14test_sys_levelPi,(.L_x_20 - _Z14test_sys_levelPi)
        .other          _Z14test_sys_levelPi,@"STO_CUDA_ENTRY STV_DEFAULT"
_Z14test_sys_levelPi:
.text._Z14test_sys_levelPi:
        /* <DEDUP_REMOVED lines=37> */
.L_x_12:
        /* <DEDUP_REMOVED lines=11> */
.L_x_13:
        /* <DEDUP_REMOVED lines=11> */
.L_x_14:
[----:B------:R-:W0:Y:S01]  /*03b0*/  LDC.64 R8, c[0x0][0x380] ;  /* 0x0000e000ff087b82 */ /* 0x000e220000000a00 */
[----:B------:R-:W-:Y:S01]  /*03c0*/  @!PT LDS RZ, [RZ] ;  /* 0x00000000fffff984 */ /* 0x000fe20000000800 */
[----:B------:R-:W-:Y:S01]  /*03d0*/  @!PT LDS RZ, [RZ] ;  /* 0x00000000fffff984 */ /* 0x000fe20000000800 */
[----:B------:R-:W-:Y:S01]  /*03e0*/  @!PT LDS RZ, [RZ] ;  /* 0x00000000fffff984 */ /* 0x000fe20000000800 */
[----:B------:R-:W-:Y:S01]  /*03f0*/  @!PT LDS RZ, [RZ] ;  /* 0x00000000fffff984 */ /* 0x000fe20000000800 */
[----:B------:R-:W-:-:S00]  /*0400*/  MEMBAR.ALL.CTA ;  /* 0x0000000000007992 */ /* 0x000fc00000008000 */
[----:B------:R-:W-:Y:S06]  /*0410*/  MEMBAR.ALL.SYS ;  /* 0x0000000000007992 */ /* 0x000fec000000b000 */
        /* <DEDUP_REMOVED lines=14> */
.L_x_15:
        /* <DEDUP_REMOVED lines=22> */
.L_x_16:
[----:B------:R-:W-:Y:S05]  /*0660*/  WARPSYNC.ALL ;  /* 0x0000000000007948 */ /* 0x000fea0003800000 */
[----:B------:R-:W-:Y:S06]  /*0670*/  BAR.SYNC.DEFER_BLOCKING 0x0 ;  /* 0x0000000000007b1d */ /* 0x000fec0000010000 */
[----:B------:R-:W-:Y:S05]  /*0680*/  EXIT ;  /* 0x000000000000794d */ /* 0x000fea0003800000 */
.L_x_17:
        /* <DEDUP_REMOVED lines=15> */
.L_x_20:


//--------------------- .nv.global.init           --------------------------
	.section	.nv.global.init,"aw",@progbits
.nv.global.init:
	.type		$str$1,@object
	.size		$str$1,($str$6 - $str$1)
$str$1:
        /*0000*/ 	.byte	0x5b, 0x41, 0x74, 0x6f, 0x6d, 0x69, 0x63, 0x41, 0x64, 0x64, 0x5d, 0x20, 0x42, 0x6c, 0x6f, 0x63
        /*0010*/ 	.byte	0x6b, 0x20, 0x25, 0x64, 0x20, 0x54, 0x68, 0x72, 0x65, 0x61, 0x64, 0x20, 0x25, 0x64, 0x20, 0x2d
        /*0020*/ 	.byte	0x20, 0x4e, 0x65, 0x77, 0x20, 0x76, 0x61, 0x6c, 0x75, 0x65, 0x3a, 0x20, 0x25, 0x64, 0x0a, 0x00
	.type		$str$6,@object
	.size		$str$6,($str$7 - $str$6)
$str$6:
        /*0030*/ 	.byte	0x5b, 0x42, 0x65, 0x66, 0x6f, 0x72, 0x65, 0x20, 0x66, 0x65, 0x6e, 0x63, 0x65, 0x5d, 0x20, 0x42
        /*0040*/ 	.byte	0x6c, 0x6f, 0x63, 0x6b, 0x20, 0x25, 0x64, 0x20, 0x54, 0x68, 0x72, 0x65, 0x61, 0x64, 0x20, 0x25
        /*0050*/ 	.byte	0x64, 0x20, 0x2d, 0x20, 0x4f, 0x6c, 0x64, 0x20, 0x76, 0x61, 0x6c, 0x75, 0x65, 0x3a, 0x20, 0x25
        /*0060*/ 	.byte	0x64, 0x0a, 0x00
	.type		$str$7,@object
	.size		$str$7,($str - $str$7)
$str$7:
        /*0063*/ 	.byte	0x5b, 0x41, 0x66, 0x74, 0x65, 0x72, 0x20, 0x66, 0x65, 0x6e, 0x63, 0x65, 0x5d, 0x20, 0x42, 0x6c
        /*0073*/ 	.byte	0x6f, 0x63, 0x6b, 0x20, 0x25, 0x64, 0x20, 0x54, 0x68, 0x72, 0x65, 0x61, 0x64, 0x20, 0x25, 0x64
        /*0083*/ 	.byte	0x20, 0x2d, 0x20, 0x46, 0x69, 0x6e, 0x61, 0x6c, 0x20, 0x76, 0x61, 0x6c, 0x75, 0x65, 0x3a, 0x20
        /*0093*/ 	.byte	0x25, 0x64, 0x0a, 0x00
	.type		$str,@object
	.size		$str,($str$4 - $str)
$str:
        /*0097*/ 	.byte	0x5b, 0x42, 0x65, 0x66, 0x6f, 0x72, 0x65, 0x20, 0x73, 0x79, 0x73, 0x20, 0x66, 0x65, 0x6e, 0x63
        /*00a7*/ 	.byte	0x65, 0x5d, 0x20, 0x42, 0x6c, 0x6f, 0x63, 0x6b, 0x20, 0x25, 0x64, 0x20, 0x54, 0x68, 0x72, 0x65
        /*00b7*/ 	.byte	0x61, 0x64, 0x20, 0x25, 0x64, 0x20, 0x2d, 0x20, 0x4f, 0x6c, 0x64, 0x20, 0x76, 0x61, 0x6c, 0x75
        /*00c7*/ 	.byte	0x65, 0x3a, 0x20, 0x25, 0x64, 0x0a, 0x00
	.type		$str$4,@object
	.size		$str$4,($str$5 - $str$4)
$str$4:
        /*00ce*/ 	.byte	0x5b, 0x42, 0x65, 0x66, 0x6f, 0x72, 0x65, 0x20, 0x63, 0x74, 0x61, 0x20, 0x66, 0x65, 0x6e, 0x63
        /*00de*/ 	.byte	0x65, 0x5d, 0x20, 0x42, 0x6c, 0x6f, 0x63, 0x6b, 0x20, 0x25, 0x64, 0x20, 0x54, 0x68, 0x72, 0x65
        /*00ee*/ 	.byte	0x61, 0x64, 0x20, 0x25, 0x64, 0x20, 0x2d, 0x20, 0x4f, 0x6c, 0x64, 0x20, 0x76, 0x61, 0x6c, 0x75
        /*00fe*/ 	.byte	0x65, 0x3a, 0x20, 0x25, 0x64, 0x0a, 0x00
	.type		$str$5,@object
	.size		$str$5,($str$2 - $str$5)
$str$5:
        /*0105*/ 	.byte	0x5b, 0x41, 0x66, 0x74, 0x65, 0x72, 0x20, 0x63, 0x74, 0x61, 0x20, 0x66, 0x65, 0x6e, 0x63, 0x65
        /*0115*/ 	.byte	0x5d, 0x20, 0x42, 0x6c, 0x6f, 0x63, 0x6b, 0x20, 0x25, 0x64, 0x20, 0x54, 0x68, 0x72, 0x65, 0x61
        /*0125*/ 	.byte	0x64, 0x20, 0x25, 0x64, 0x20, 0x2d, 0x20, 0x46, 0x69, 0x6e, 0x61, 0x6c, 0x20, 0x76, 0x61, 0x6c
        /*0135*/ 	.byte	0x75, 0x65, 0x3a, 0x20, 0x25, 0x64, 0x0a, 0x00
	.type		$str$2,@object
	.size		$str$2,($str$8 - $str$2)
$str$2:
        /*013d*/ 	.byte	0x5b, 0x41, 0x66, 0x74, 0x65, 0x72, 0x20, 0x20, 0x73, 0x79, 0x73, 0x20, 0x66, 0x65, 0x6e, 0x63
        /*014d*/ 	.byte	0x65, 0x5d, 0x20, 0x42, 0x6c, 0x6f, 0x63, 0x6b, 0x20, 0x25, 0x64, 0x20, 0x54, 0x68, 0x72, 0x65
        /*015d*/ 	.byte	0x61, 0x64, 0x20, 0x25, 0x64, 0x20, 0x2d, 0x20, 0x46, 0x69, 0x6e, 0x61, 0x6c, 0x20, 0x76, 0x61
        /*016d*/ 	.byte	0x6c, 0x75, 0x65, 0x3a, 0x20, 0x25, 0x64, 0x0a, 0x00
	.type		$str$8,@object
	.size		$str$8,($str$3 - $str$8)
$str$8:
        /*0176*/ 	.byte	0x74, 0x65, 0x73, 0x74, 0x5f, 0x67, 0x70, 0x75, 0x5f, 0x6c, 0x65, 0x76, 0x65, 0x6c, 0x20, 0x42
        /*0186*/ 	.byte	0x6c, 0x6f, 0x63, 0x6b, 0x20, 0x25, 0x64, 0x20, 0x54, 0x68, 0x72, 0x65, 0x61, 0x64, 0x20, 0x25
        /*0196*/ 	.byte	0x64, 0x20, 0x61, 0x64, 0x64, 0x65, 0x64, 0x20, 0x25, 0x64, 0x20, 0x7c, 0x20, 0x63, 0x74, 0x61
        /*01a6*/ 	.byte	0x3a, 0x20, 0x25, 0x64, 0x2c, 0x43, 0x75, 0x72, 0x72, 0x65, 0x6e, 0x74, 0x20, 0x56, 0x61, 0x6c
        /*01b6*/ 	.byte	0x75, 0x65, 0x20, 0x25, 0x64, 0x0a, 0x00
	.type		$str$3,@object
	.size		$str$3,(.L_3 - $str$3)
$str$3:
        /*01bd*/ 	.byte	0x74, 0x65, 0x73, 0x74, 0x5f, 0x63, 0x74, 0x61, 0x5f, 0x6c, 0x65, 0x76, 0x65, 0x6c, 0x20, 0x42
        /*01cd*/ 	.byte	0x6c, 0x6f, 0x63, 0x6b, 0x20, 0x25, 0x64, 0x20, 0x54, 0x68, 0x72, 0x65, 0x61, 0x64, 0x20, 0x25
        /*01dd*/ 	.byte	0x64, 0x20, 0x61, 0x64, 0x64, 0x65, 0x64, 0x20, 0x25, 0x64, 0x20, 0x7c, 0x20, 0x63, 0x74, 0x61
        /*01ed*/ 	.byte	0x3a, 0x20, 0x25, 0x64, 0x2c, 0x43, 0x75, 0x72, 0x72, 0x65, 0x6e, 0x74, 0x20, 0x56, 0x61, 0x6c
        /*01fd*/ 	.byte	0x75, 0x65, 0x20, 0x25, 0x64, 0x0a, 0x00
.L_3:


//--------------------- .nv.shared.reserved.0     --------------------------
	.section	.nv.shared.reserved.0,"aw",@nobits
	.weak		__nv_reservedSMEM_offset_0_alias
	.size		__nv_reservedSMEM_offset_0_alias, 0, 64
	.other		__nv_reservedSMEM_offset_0_alias,@"STO_CUDA_RESERVED_SHARED STV_DEFAULT"
__nv_reservedSMEM_offset_0_alias:
	.zero		0
	.zero		64


//--------------------- .nv.constant0._Z14test_gpu_levelPi --------------------------
	.section	.nv.constant0._Z14test_gpu_levelPi,"a",@progbits
	.sectionflags	@""
	.align	4
.nv.constant0._Z14test_gpu_levelPi:
	.zero		904


//--------------------- .nv.constant0._Z14test_cta_levelPi --------------------------
	.section	.nv.constant0._Z14test_cta_levelPi,"a",@progbits
	.sectionflags	@""
	.align	4
.nv.constant0._Z14test_cta_levelPi:
	.zero		904


//--------------------- .nv.constant0._Z14test_sys_levelPi --------------------------
	.section	.nv.constant0._Z14test_sys_levelPi,"a",@progbits
	.sectionflags	@""
	.align	4
.nv.constant0._Z14test_sys_levelPi:
	.zero		904


//--------------------- SYMBOLS --------------------------

	.type		.nv.reservedSmem.offset0,@object
	.size		.nv.reservedSmem.offset0,0x4
	.type		vprintf,@function
